//
// Generated by NVIDIA NVVM Compiler
//
// Compiler Build ID: CL-36424714
// Cuda compilation tools, release 13.0, V13.0.88
// Based on NVVM 20.0.0
//

.version 9.0
.target sm_100
.address_size 64

	// .globl	_Z8writeTexyiif
.global .align 4 .b8 __cudart_i2opi_f[24] = {65, 144, 67, 60, 153, 149, 98, 219, 192, 221, 52, 245, 209, 87, 39, 252, 41, 21, 68, 78, 110, 131, 249, 162};

.visible .entry _Z8writeTexyiif(
	.param .u64 _Z8writeTexyiif_param_0,
	.param .u32 _Z8writeTexyiif_param_1,
	.param .u32 _Z8writeTexyiif_param_2,
	.param .f32 _Z8writeTexyiif_param_3
)
{
	.reg .pred 	%p<5>;
	.reg .b16 	%rs<5>;
	.reg .b32 	%r<17>;
	.reg .b32 	%f<3>;
	.reg .b64 	%rd<2>;

	ld.param.u64 	%rd1, [_Z8writeTexyiif_param_0];
	ld.param.u32 	%r3, [_Z8writeTexyiif_param_1];
	ld.param.u32 	%r4, [_Z8writeTexyiif_param_2];
	ld.param.f32 	%f1, [_Z8writeTexyiif_param_3];
	mov.u32 	%r6, %ctaid.x;
	mov.u32 	%r7, %ntid.x;
	mov.u32 	%r8, %tid.x;
	mad.lo.s32 	%r1, %r6, %r7, %r8;
	mov.u32 	%r9, %ctaid.y;
	mov.u32 	%r10, %ntid.y;
	mov.u32 	%r11, %tid.y;
	mad.lo.s32 	%r12, %r9, %r10, %r11;
	setp.ge.u32 	%p1, %r1, %r3;
	setp.ge.u32 	%p2, %r12, %r4;
	or.pred  	%p3, %p1, %p2;
	@%p3 bra 	$L__BB0_2;
	fma.rn.f32 	%f2, %f1, 0f42C80000, 0f43000000;
	cvt.rzi.u32.f32 	%r13, %f2;
	and.b32  	%r15, %r13, 255;
	setp.eq.s32 	%p4, %r15, 255;
	cvt.u16.u32 	%rs1, %r15;
	selp.b16 	%rs2, 0, %rs1, %p4;
	shl.b32 	%r16, %r1, 2;
	mov.b16 	%rs3, 255;
	mov.b16 	%rs4, 0;
	sust.b.2d.v4.b8.trap 	[%rd1, {%r16, %r12}], {%rs4, %rs2, %rs4, %rs3};
$L__BB0_2:
	ret;

}
	// .globl	_Z17writeVertexBufferP6float4if
.visible .entry _Z17writeVertexBufferP6float4if(
	.param .u64 .ptr .align 1 _Z17writeVertexBufferP6float4if_param_0,
	.param .u32 _Z17writeVertexBufferP6float4if_param_1,
	.param .f32 _Z17writeVertexBufferP6float4if_param_2
)
{
	.local .align 4 .b8 	__local_depot1[28];
	.reg .b64 	%SP;
	.reg .b64 	%SPL;
	.reg .pred 	%p<18>;
	.reg .b32 	%r<84>;
	.reg .b32 	%f<52>;
	.reg .b64 	%rd<43>;
	.reg .b64 	%fd<5>;

	mov.u64 	%SPL, __local_depot1;
	ld.param.u64 	%rd16, [_Z17writeVertexBufferP6float4if_param_0];
	ld.param.u32 	%r29, [_Z17writeVertexBufferP6float4if_param_1];
	ld.param.f32 	%f11, [_Z17writeVertexBufferP6float4if_param_2];
	add.u64 	%rd1, %SPL, 0;
	mov.u32 	%r30, %ctaid.x;
	mov.u32 	%r31, %ntid.x;
	mov.u32 	%r32, %tid.x;
	mad.lo.s32 	%r1, %r30, %r31, %r32;
	setp.ge.u32 	%p1, %r1, %r29;
	@%p1 bra 	$L__BB1_18;
	mul.f32 	%f12, %f11, 0f40C90FDA;
	cvt.rn.f32.u32 	%f13, %r1;
	div.rn.f32 	%f1, %f12, %f13;
	mul.f32 	%f14, %f1, 0f3F22F983;
	cvt.rni.s32.f32 	%r83, %f14;
	cvt.rn.f32.s32 	%f15, %r83;
	fma.rn.f32 	%f16, %f15, 0fBFC90FDA, %f1;
	fma.rn.f32 	%f17, %f15, 0fB3A22168, %f16;
	fma.rn.f32 	%f51, %f15, 0fA7C234C5, %f17;
	abs.f32 	%f3, %f1;
	setp.ltu.f32 	%p2, %f3, 0f47CE4780;
	mov.u32 	%r79, %r83;
	mov.f32 	%f50, %f51;
	@%p2 bra 	$L__BB1_9;
	setp.neu.f32 	%p3, %f3, 0f7F800000;
	@%p3 bra 	$L__BB1_4;
	mov.f32 	%f20, 0f00000000;
	mul.rn.f32 	%f50, %f1, %f20;
	mov.b32 	%r79, 0;
	bra.uni 	$L__BB1_9;
$L__BB1_4:
	mov.b32 	%r3, %f1;
	shl.b32 	%r34, %r3, 8;
	or.b32  	%r4, %r34, -2147483648;
	mov.b64 	%rd39, 0;
	mov.b32 	%r76, 0;
	mov.u64 	%rd37, __cudart_i2opi_f;
	mov.u64 	%rd38, %rd1;
$L__BB1_5:
	.pragma "nounroll";
	ld.global.nc.u32 	%r35, [%rd37];
	mad.wide.u32 	%rd20, %r35, %r4, %rd39;
	shr.u64 	%rd39, %rd20, 32;
	st.local.u32 	[%rd38], %rd20;
	add.s32 	%r76, %r76, 1;
	add.s64 	%rd38, %rd38, 4;
	add.s64 	%rd37, %rd37, 4;
	setp.ne.s32 	%p4, %r76, 6;
	@%p4 bra 	$L__BB1_5;
	shr.u32 	%r36, %r3, 23;
	st.local.u32 	[%rd1+24], %rd39;
	and.b32  	%r7, %r36, 31;
	and.b32  	%r37, %r36, 224;
	add.s32 	%r38, %r37, -128;
	shr.u32 	%r39, %r38, 5;
	mul.wide.u32 	%rd21, %r39, 4;
	sub.s64 	%rd8, %rd1, %rd21;
	ld.local.u32 	%r77, [%rd8+24];
	ld.local.u32 	%r78, [%rd8+20];
	setp.eq.s32 	%p5, %r7, 0;
	@%p5 bra 	$L__BB1_8;
	shf.l.wrap.b32 	%r77, %r78, %r77, %r7;
	ld.local.u32 	%r40, [%rd8+16];
	shf.l.wrap.b32 	%r78, %r40, %r78, %r7;
$L__BB1_8:
	shr.u32 	%r41, %r77, 30;
	shf.l.wrap.b32 	%r42, %r78, %r77, 2;
	shl.b32 	%r43, %r78, 2;
	shr.u32 	%r44, %r42, 31;
	add.s32 	%r45, %r44, %r41;
	neg.s32 	%r46, %r45;
	setp.lt.s32 	%p6, %r3, 0;
	selp.b32 	%r79, %r46, %r45, %p6;
	xor.b32  	%r47, %r42, %r3;
	shr.s32 	%r48, %r42, 31;
	xor.b32  	%r49, %r48, %r42;
	xor.b32  	%r50, %r48, %r43;
	cvt.u64.u32 	%rd22, %r49;
	shl.b64 	%rd23, %rd22, 32;
	cvt.u64.u32 	%rd24, %r50;
	or.b64  	%rd25, %rd23, %rd24;
	cvt.rn.f64.s64 	%fd1, %rd25;
	mul.f64 	%fd2, %fd1, 0d3BF921FB54442D19;
	cvt.rn.f32.f64 	%f18, %fd2;
	neg.f32 	%f19, %f18;
	setp.lt.s32 	%p7, %r47, 0;
	selp.f32 	%f50, %f19, %f18, %p7;
$L__BB1_9:
	setp.ltu.f32 	%p8, %f3, 0f47CE4780;
	add.s32 	%r52, %r79, 1;
	mul.rn.f32 	%f21, %f50, %f50;
	and.b32  	%r53, %r79, 1;
	setp.eq.b32 	%p9, %r53, 1;
	selp.f32 	%f22, %f50, 0f3F800000, %p9;
	fma.rn.f32 	%f23, %f21, %f22, 0f00000000;
	fma.rn.f32 	%f24, %f21, 0f37CBAC00, 0fBAB607ED;
	selp.f32 	%f25, 0fB94D4153, %f24, %p9;
	selp.f32 	%f26, 0f3C0885E4, 0f3D2AAABB, %p9;
	fma.rn.f32 	%f27, %f25, %f21, %f26;
	selp.f32 	%f28, 0fBE2AAAA8, 0fBEFFFFFF, %p9;
	fma.rn.f32 	%f29, %f27, %f21, %f28;
	fma.rn.f32 	%f30, %f29, %f23, %f22;
	and.b32  	%r54, %r52, 2;
	setp.eq.s32 	%p10, %r54, 0;
	mov.f32 	%f31, 0f00000000;
	sub.f32 	%f32, %f31, %f30;
	selp.f32 	%f7, %f30, %f32, %p10;
	@%p8 bra 	$L__BB1_17;
	setp.neu.f32 	%p11, %f3, 0f7F800000;
	@%p11 bra 	$L__BB1_12;
	mov.f32 	%f35, 0f00000000;
	mul.rn.f32 	%f51, %f1, %f35;
	mov.b32 	%r83, 0;
	bra.uni 	$L__BB1_17;
$L__BB1_12:
	mov.b32 	%r16, %f1;
	shl.b32 	%r56, %r16, 8;
	or.b32  	%r17, %r56, -2147483648;
	mov.b64 	%rd42, 0;
	mov.b32 	%r80, 0;
	mov.u64 	%rd40, __cudart_i2opi_f;
	mov.u64 	%rd41, %rd1;
$L__BB1_13:
	.pragma "nounroll";
	ld.global.nc.u32 	%r57, [%rd40];
	mad.wide.u32 	%rd28, %r57, %r17, %rd42;
	shr.u64 	%rd42, %rd28, 32;
	st.local.u32 	[%rd41], %rd28;
	add.s32 	%r80, %r80, 1;
	add.s64 	%rd41, %rd41, 4;
	add.s64 	%rd40, %rd40, 4;
	setp.ne.s32 	%p12, %r80, 6;
	@%p12 bra 	$L__BB1_13;
	shr.u32 	%r58, %r16, 23;
	st.local.u32 	[%rd1+24], %rd42;
	and.b32  	%r20, %r58, 31;
	and.b32  	%r59, %r58, 224;
	add.s32 	%r60, %r59, -128;
	shr.u32 	%r61, %r60, 5;
	mul.wide.u32 	%rd29, %r61, 4;
	sub.s64 	%rd15, %rd1, %rd29;
	ld.local.u32 	%r81, [%rd15+24];
	ld.local.u32 	%r82, [%rd15+20];
	setp.eq.s32 	%p13, %r20, 0;
	@%p13 bra 	$L__BB1_16;
	shf.l.wrap.b32 	%r81, %r82, %r81, %r20;
	ld.local.u32 	%r62, [%rd15+16];
	shf.l.wrap.b32 	%r82, %r62, %r82, %r20;
$L__BB1_16:
	shr.u32 	%r63, %r81, 30;
	shf.l.wrap.b32 	%r64, %r82, %r81, 2;
	shl.b32 	%r65, %r82, 2;
	shr.u32 	%r66, %r64, 31;
	add.s32 	%r67, %r66, %r63;
	neg.s32 	%r68, %r67;
	setp.lt.s32 	%p14, %r16, 0;
	selp.b32 	%r83, %r68, %r67, %p14;
	xor.b32  	%r69, %r64, %r16;
	shr.s32 	%r70, %r64, 31;
	xor.b32  	%r71, %r70, %r64;
	xor.b32  	%r72, %r70, %r65;
	cvt.u64.u32 	%rd30, %r71;
	shl.b64 	%rd31, %rd30, 32;
	cvt.u64.u32 	%rd32, %r72;
	or.b64  	%rd33, %rd31, %rd32;
	cvt.rn.f64.s64 	%fd3, %rd33;
	mul.f64 	%fd4, %fd3, 0d3BF921FB54442D19;
	cvt.rn.f32.f64 	%f33, %fd4;
	neg.f32 	%f34, %f33;
	setp.lt.s32 	%p15, %r69, 0;
	selp.f32 	%f51, %f34, %f33, %p15;
$L__BB1_17:
	mul.rn.f32 	%f36, %f51, %f51;
	and.b32  	%r74, %r83, 1;
	setp.eq.b32 	%p16, %r74, 1;
	selp.f32 	%f37, 0f3F800000, %f51, %p16;
	fma.rn.f32 	%f38, %f36, %f37, 0f00000000;
	fma.rn.f32 	%f39, %f36, 0f37CBAC00, 0fBAB607ED;
	selp.f32 	%f40, %f39, 0fB94D4153, %p16;
	selp.f32 	%f41, 0f3D2AAABB, 0f3C0885E4, %p16;
	fma.rn.f32 	%f42, %f40, %f36, %f41;
	selp.f32 	%f43, 0fBEFFFFFF, 0fBE2AAAA8, %p16;
	fma.rn.f32 	%f44, %f42, %f36, %f43;
	fma.rn.f32 	%f45, %f44, %f38, %f37;
	and.b32  	%r75, %r83, 2;
	setp.eq.s32 	%p17, %r75, 0;
	mov.f32 	%f46, 0f00000000;
	sub.f32 	%f47, %f46, %f45;
	selp.f32 	%f48, %f45, %f47, %p17;
	cvta.to.global.u64 	%rd34, %rd16;
	mul.wide.u32 	%rd35, %r1, 16;
	add.s64 	%rd36, %rd34, %rd35;
	mov.f32 	%f49, 0f3F800000;
	st.global.v4.f32 	[%rd36], {%f7, %f48, %f46, %f49};
$L__BB1_18:
	ret;

}


// ===== COMPILED SASS (sm_100) =====

	.target	sm_100

	.elftype	@"ET_EXEC"


//--------------------- .note.nv.tkinfo           --------------------------
	.section	.note.nv.tkinfo,"",@"SHT_NOTE"
	.sectionflags	@"SHF_NOTE_NV_TKINFO"
	.tkinfo
        /*0018*/ 	.word	0x00000002
        /*0030*/ 	.string	""
        /*0030*/ 	.string	"ptxas"
        /*0030*/ 	.string	"Cuda compilation tools, release 13.0, V13.0.88"
        /*0030*/ 	.string	"Build cuda_13.0.r13.0/compiler.36424714_0"
        /*0030*/ 	.string	"-arch sm_100 -m 64 "



//--------------------- .note.nv.cuinfo           --------------------------
	.section	.note.nv.cuinfo,"",@"SHT_NOTE"
	.sectionflags	@"SHF_NOTE_NV_CUINFO"
        /*0018*/ 	.short	0x0002
        /*001a*/ 	.short	0x0064
        /*001c*/ 	.short	0x0082
	.zero		2


//--------------------- .nv.info                  --------------------------
	.section	.nv.info,"",@"SHT_CUDA_INFO"
	.align	4


	//----- nvinfo : EIATTR_REGCOUNT
	.align		4
        /*0000*/ 	.byte	0x04, 0x2f
        /*0002*/ 	.short	(.L_2 - .L_1)
	.align		4
.L_1:
        /*0004*/ 	.word	index@(_Z8writeTexyiif)
        /*0008*/ 	.word	0x00000009


	//----- nvinfo : EIATTR_FRAME_SIZE
	.align		4
.L_2:
        /*000c*/ 	.byte	0x04, 0x11
        /*000e*/ 	.short	(.L_4 - .L_3)
	.align		4
.L_3:
        /*0010*/ 	.word	index@(_Z8writeTexyiif)
        /*0014*/ 	.word	0x00000000


	//----- nvinfo : EIATTR_REGCOUNT
	.align		4
.L_4:
        /*0018*/ 	.byte	0x04, 0x2f
        /*001a*/ 	.short	(.L_6 - .L_5)
	.align		4
.L_5:
        /*001c*/ 	.word	index@(_Z17writeVertexBufferP6float4if)
        /*0020*/ 	.word	0x00000012


	//----- nvinfo : EIATTR_FRAME_SIZE
	.align		4
.L_6:
        /*0024*/ 	.byte	0x04, 0x11
        /*0026*/ 	.short	(.L_8 - .L_7)
	.align		4
.L_7:
        /*0028*/ 	.word	index@($__internal_0_$__cuda_sm3x_div_rn_noftz_f32_slowpath)
        /*002c*/ 	.word	0x00000020


	//----- nvinfo : EIATTR_FRAME_SIZE
	.align		4
.L_8:
        /*0030*/ 	.byte	0x04, 0x11
        /*0032*/ 	.short	(.L_10 - .L_9)
	.align		4
.L_9:
        /*0034*/ 	.word	index@(_Z17writeVertexBufferP6float4if)
        /*0038*/ 	.word	0x00000020


	//----- nvinfo : EIATTR_MIN_STACK_SIZE
	.align		4
.L_10:
        /*003c*/ 	.byte	0x04, 0x12
        /*003e*/ 	.short	(.L_12 - .L_11)
	.align		4
.L_11:
        /*0040*/ 	.word	index@(_Z17writeVertexBufferP6float4if)
        /*0044*/ 	.word	0x00000020


	//----- nvinfo : EIATTR_MIN_STACK_SIZE
	.align		4
.L_12:
        /*0048*/ 	.byte	0x04, 0x12
        /*004a*/ 	.short	(.L_14 - .L_13)
	.align		4
.L_13:
        /*004c*/ 	.word	index@(_Z8writeTexyiif)
        /*0050*/ 	.word	0x00000000
.L_14:


//--------------------- .nv.compat                --------------------------
	.section	.nv.compat,"",@"SHT_CUDA_COMPAT_INFO"
	.align	4
        /*0000*/ 	.byte	0x02, 0x09, 0x00, 0x00, 0x02, 0x02, 0x02, 0x00, 0x02, 0x05, 0x05, 0x00, 0x03, 0x07, 0x01, 0x01
        /*0010*/ 	.byte	0x02, 0x03, 0x00, 0x00, 0x02, 0x06, 0x01, 0x00, 0x04, 0x0b, 0x08, 0x00, 0x01, 0x00, 0x00, 0x00
        /*0020*/ 	.byte	0x00, 0x00, 0x00, 0x00


//--------------------- .nv.info._Z17writeVertexBufferP6float4if --------------------------
	.section	.nv.info._Z17writeVertexBufferP6float4if,"",@"SHT_CUDA_INFO"
	.sectionflags	@""
	.align	4


	//----- nvinfo : EIATTR_CUDA_API_VERSION
	.align		4
        /*0000*/ 	.byte	0x04, 0x37
        /*0002*/ 	.short	(.L_16 - .L_15)
.L_15:
        /*0004*/ 	.word	0x00000082


	//----- nvinfo : EIATTR_KPARAM_INFO
	.align		4
.L_16:
        /*0008*/ 	.byte	0x04, 0x17
        /*000a*/ 	.short	(.L_18 - .L_17)
.L_17:
        /*000c*/ 	.word	0x00000000
        /*0010*/ 	.short	0x0002
        /*0012*/ 	.short	0x000c
        /*0014*/ 	.byte	0x00, 0xf0, 0x11, 0x00


	//----- nvinfo : EIATTR_KPARAM_INFO
	.align		4
.L_18:
        /*0018*/ 	.byte	0x04, 0x17
        /*001a*/ 	.short	(.L_20 - .L_19)
.L_19:
        /*001c*/ 	.word	0x00000000
        /*0020*/ 	.short	0x0001
        /*0022*/ 	.short	0x0008
        /*0024*/ 	.byte	0x00, 0xf0, 0x11, 0x00


	//----- nvinfo : EIATTR_KPARAM_INFO
	.align		4
.L_20:
        /*0028*/ 	.byte	0x04, 0x17
        /*002a*/ 	.short	(.L_22 - .L_21)
.L_21:
        /*002c*/ 	.word	0x00000000
        /*0030*/ 	.short	0x0000
        /*0032*/ 	.short	0x0000
        /*0034*/ 	.byte	0x00, 0xf5, 0x21, 0x00


	//----- nvinfo : EIATTR_SPARSE_MMA_MASK
	.align		4
.L_22:
        /*0038*/ 	.byte	0x03, 0x50
        /*003a*/ 	.short	0x0000


	//----- nvinfo : EIATTR_MAXREG_COUNT
	.align		4
        /*003c*/ 	.byte	0x03, 0x1b
        /*003e*/ 	.short	0x00ff


	//----- nvinfo : EIATTR_MERCURY_ISA_VERSION
	.align		4
        /*0040*/ 	.byte	0x03, 0x5f
        /*0042*/ 	.short	0x0101


	//----- nvinfo : EIATTR_VRC_CTA_INIT_COUNT
	.align		4
        /*0044*/ 	.byte	0x02, 0x4a
	.zero		1
	.zero		1


	//----- nvinfo : EIATTR_EXIT_INSTR_OFFSETS
	.align		4
        /*0048*/ 	.byte	0x04, 0x1c
        /*004a*/ 	.short	(.L_24 - .L_23)


	//   ....[0]....
.L_23:
        /*004c*/ 	.word	0x00000080


	//   ....[1]....
        /*0050*/ 	.word	0x00000bf0


	//----- nvinfo : EIATTR_CRS_STACK_SIZE
	.align		4
.L_24:
        /*0054*/ 	.byte	0x04, 0x1e
        /*0056*/ 	.short	(.L_26 - .L_25)
.L_25:
        /*0058*/ 	.word	0x00000000


	//----- nvinfo : EIATTR_CBANK_PARAM_SIZE
	.align		4
.L_26:
        /*005c*/ 	.byte	0x03, 0x19
        /*005e*/ 	.short	0x0010


	//----- nvinfo : EIATTR_PARAM_CBANK
	.align		4
        /*0060*/ 	.byte	0x04, 0x0a
        /*0062*/ 	.short	(.L_28 - .L_27)
	.align		4
.L_27:
        /*0064*/ 	.word	index@(.nv.constant0._Z17writeVertexBufferP6float4if)
        /*0068*/ 	.short	0x0380
        /*006a*/ 	.short	0x0010


	//----- nvinfo : EIATTR_SW_WAR
	.align		4
.L_28:
        /*006c*/ 	.byte	0x04, 0x36
        /*006e*/ 	.short	(.L_30 - .L_29)
.L_29:
        /*0070*/ 	.word	0x00000008
.L_30:


//--------------------- .nv.info._Z8writeTexyiif  --------------------------
	.section	.nv.info._Z8writeTexyiif,"",@"SHT_CUDA_INFO"
	.sectionflags	@""
	.align	4


	//----- nvinfo : EIATTR_CUDA_API_VERSION
	.align		4
        /*0000*/ 	.byte	0x04, 0x37
        /*0002*/ 	.short	(.L_32 - .L_31)
.L_31:
        /*0004*/ 	.word	0x00000082


	//----- nvinfo : EIATTR_KPARAM_INFO
	.align		4
.L_32:
        /*0008*/ 	.byte	0x04, 0x17
        /*000a*/ 	.short	(.L_34 - .L_33)
.L_33:
        /*000c*/ 	.word	0x00000000
        /*0010*/ 	.short	0x0003
        /*0012*/ 	.short	0x0010
        /*0014*/ 	.byte	0x00, 0xf0, 0x11, 0x00


	//----- nvinfo : EIATTR_KPARAM_INFO
	.align		4
.L_34:
        /*0018*/ 	.byte	0x04, 0x17
        /*001a*/ 	.short	(.L_36 - .L_35)
.L_35:
        /*001c*/ 	.word	0x00000000
        /*0020*/ 	.short	0x0002
        /*0022*/ 	.short	0x000c
        /*0024*/ 	.byte	0x00, 0xf0, 0x11, 0x00


	//----- nvinfo : EIATTR_KPARAM_INFO
	.align		4
.L_36:
        /*0028*/ 	.byte	0x04, 0x17
        /*002a*/ 	.short	(.L_38 - .L_37)
.L_37:
        /*002c*/ 	.word	0x00000000
        /*0030*/ 	.short	0x0001
        /*0032*/ 	.short	0x0008
        /*0034*/ 	.byte	0x00, 0xf0, 0x11, 0x00


	//----- nvinfo : EIATTR_KPARAM_INFO
	.align		4
.L_38:
        /*0038*/ 	.byte	0x04, 0x17
        /*003a*/ 	.short	(.L_40 - .L_39)
.L_39:
        /*003c*/ 	.word	0x00000000
        /*0040*/ 	.short	0x0000
        /*0042*/ 	.short	0x0000
        /*0044*/ 	.byte	0x00, 0xf0, 0x21, 0x00


	//----- nvinfo : EIATTR_SPARSE_MMA_MASK
	.align		4
.L_40:
        /*0048*/ 	.byte	0x03, 0x50
        /*004a*/ 	.short	0x0000


	//----- nvinfo : EIATTR_MAXREG_COUNT
	.align		4
        /*004c*/ 	.byte	0x03, 0x1b
        /*004e*/ 	.short	0x00ff


	//----- nvinfo : EIATTR_MERCURY_ISA_VERSION
	.align		4
        /*0050*/ 	.byte	0x03, 0x5f
        /*0052*/ 	.short	0x0101


	//----- nvinfo : EIATTR_VRC_CTA_INIT_COUNT
	.align		4
        /*0054*/ 	.byte	0x02, 0x4a
	.zero		1
	.zero		1


	//----- nvinfo : EIATTR_EXIT_INSTR_OFFSETS
	.align		4
        /*0058*/ 	.byte	0x04, 0x1c
        /*005a*/ 	.short	(.L_42 - .L_41)


	//   ....[0]....
.L_41:
        /*005c*/ 	.word	0x000000c0


	//   ....[1]....
        /*0060*/ 	.word	0x000001b0


	//----- nvinfo : EIATTR_CBANK_PARAM_SIZE
	.align		4
.L_42:
        /*0064*/ 	.byte	0x03, 0x19
        /*0066*/ 	.short	0x0014


	//----- nvinfo : EIATTR_PARAM_CBANK
	.align		4
        /*0068*/ 	.byte	0x04, 0x0a
        /*006a*/ 	.short	(.L_44 - .L_43)
	.align		4
.L_43:
        /*006c*/ 	.word	index@(.nv.constant0._Z8writeTexyiif)
        /*0070*/ 	.short	0x0380
        /*0072*/ 	.short	0x0014


	//----- nvinfo : EIATTR_SW_WAR
	.align		4
.L_44:
        /*0074*/ 	.byte	0x04, 0x36
        /*0076*/ 	.short	(.L_46 - .L_45)
.L_45:
        /*0078*/ 	.word	0x00000008
.L_46:


//--------------------- .nv.callgraph             --------------------------
	.section	.nv.callgraph,"",@"SHT_CUDA_CALLGRAPH"
	.align	4
	.sectionentsize	8
	.align		4
        /*0000*/ 	.word	0x00000000
	.align		4
        /*0004*/ 	.word	0xffffffff
	.align		4
        /*0008*/ 	.word	0x00000000
	.align		4
        /*000c*/ 	.word	0xfffffffe
	.align		4
        /*0010*/ 	.word	0x00000000
	.align		4
        /*0014*/ 	.word	0xfffffffd
	.align		4
        /*0018*/ 	.word	0x00000000
	.align		4
        /*001c*/ 	.word	0xfffffffc


//--------------------- .nv.constant4             --------------------------
	.section	.nv.constant4,"a",@progbits
	.align	8
	.align		8
.nv.constant4:
        /*0000*/ 	.dword	__cudart_i2opi_f


//--------------------- .text._Z17writeVertexBufferP6float4if --------------------------
	.section	.text._Z17writeVertexBufferP6float4if,"ax",@progbits
	.align	128
        .global         _Z17writeVertexBufferP6float4if
        .type           _Z17writeVertexBufferP6float4if,@function
        .size           _Z17writeVertexBufferP6float4if,(.L_x_21 - _Z17writeVertexBufferP6float4if)
        .other          _Z17writeVertexBufferP6float4if,@"STO_CUDA_ENTRY STV_DEFAULT"
_Z17writeVertexBufferP6float4if:
.text._Z17writeVertexBufferP6float4if:
[----:B------:R-:W0:Y:S01]  /*0000*/  LDC R1, c[0x0][0x37c] ;  /* 0x0000df00ff017b82 */ /* 0x000e220000000800 */
[----:B------:R-:W1:Y:S07]  /*0010*/  S2R R0, SR_TID.X ;  /* 0x0000000000007919 */ /* 0x000e6e0000002100 */
[----:B------:R-:W1:Y:S01]  /*0020*/  S2UR UR4, SR_CTAID.X ;  /* 0x00000000000479c3 */ /* 0x000e620000002500 */
[----:B------:R-:W2:Y:S01]  /*0030*/  LDCU UR5, c[0x0][0x388] ;  /* 0x00007100ff0577ac */ /* 0x000ea20008000800 */
[----:B0-----:R-:W-:-:S06]  /*0040*/  VIADD R1, R1, 0xffffffe0 ;  /* 0xffffffe001017836 */ /* 0x001fcc0000000000 */
[----:B------:R-:W1:Y:S02]  /*0050*/  LDC R7, c[0x0][0x360] ;  /* 0x0000d800ff077b82 */ /* 0x000e640000000800 */
[----:B-1----:R-:W-:-:S05]  /*0060*/  IMAD R7, R7, UR4, R0 ;  /* 0x0000000407077c24 */ /* 0x002fca000f8e0200 */
[----:B--2---:R-:W-:-:S13]  /*0070*/  ISETP.GE.U32.AND P0, PT, R7, UR5, PT ;  /* 0x0000000507007c0c */ /* 0x004fda000bf06070 */
[----:B------:R-:W-:Y:S05]  /*0080*/  @P0 EXIT ;  /* 0x000000000000094d */ /* 0x000fea0003800000 */
[----:B------:R-:W0:Y:S01]  /*0090*/  LDC R0, c[0x0][0x38c] ;  /* 0x0000e300ff007b82 */ /* 0x000e220000000800 */
[----:B------:R-:W-:Y:S01]  /*00a0*/  I2FP.F32.U32 R3, R7 ;  /* 0x0000000700037245 */ /* 0x000fe20000201000 */
[----:B------:R-:W-:Y:S03]  /*00b0*/  BSSY.RECONVERGENT B0, `(.L_x_0) ;  /* 0x000000d000007945 */ /* 0x000fe60003800200 */
[----:B------:R-:W1:Y:S02]  /*00c0*/  MUFU.RCP R2, R3 ;  /* 0x0000000300027308 */ /* 0x000e640000001000 */
[----:B-1----:R-:W-:Y:S01]  /*00d0*/  FFMA R5, -R3, R2, 1 ;  /* 0x3f80000003057423 */ /* 0x002fe20000000102 */
[----:B0-----:R-:W-:-:S03]  /*00e0*/  FMUL R0, R0, 6.2831850051879882812 ;  /* 0x40c90fda00007820 */ /* 0x001fc60000400000 */
[----:B------:R-:W-:Y:S02]  /*00f0*/  FFMA R5, R2, R5, R2 ;  /* 0x0000000502057223 */ /* 0x000fe40000000002 */
[----:B------:R-:W0:Y:S02]  /*0100*/  FCHK P0, R0, R3 ;  /* 0x0000000300007302 */ /* 0x000e240000000000 */
[----:B------:R-:W-:-:S04]  /*0110*/  FFMA R2, R0, R5, RZ ;  /* 0x0000000500027223 */ /* 0x000fc800000000ff */
[----:B------:R-:W-:-:S04]  /*0120*/  FFMA R11, -R3, R2, R0 ;  /* 0x00000002030b7223 */ /* 0x000fc80000000100 */
[----:B------:R-:W-:Y:S01]  /*0130*/  FFMA R11, R5, R11, R2 ;  /* 0x0000000b050b7223 */ /* 0x000fe20000000002 */
[----:B0-----:R-:W-:Y:S06]  /*0140*/  @!P0 BRA `(.L_x_1) ;  /* 0x00000000000c8947 */ /* 0x001fec0003800000 */
[----:B------:R-:W-:-:S07]  /*0150*/  MOV R2, 0x170 ;  /* 0x0000017000027802 */ /* 0x000fce0000000f00 */
[----:B------:R-:W-:Y:S05]  /*0160*/  CALL.REL.NOINC `($__internal_0_$__cuda_sm3x_div_rn_noftz_f32_slowpath) ;  /* 0x0000000800a47944 */ /* 0x000fea0003c00000 */
[----:B------:R-:W-:-:S07]  /*0170*/  IMAD.MOV.U32 R11, RZ, RZ, R0 ;  /* 0x000000ffff0b7224 */ /* 0x000fce00078e0000 */
.L_x_1:
[----:B------:R-:W-:Y:S05]  /*0180*/  BSYNC.RECONVERGENT B0 ;  /* 0x0000000000007941 */ /* 0x000fea0003800200 */
.L_x_0:
[C---:B------:R-:W-:Y:S01]  /*0190*/  FMUL R0, R11.reuse, 0.63661974668502807617 ;  /* 0x3f22f9830b007820 */ /* 0x040fe20000400000 */
[----:B------:R-:W-:Y:S01]  /*01a0*/  FSETP.GE.AND P0, PT, |R11|, 105615, PT ;  /* 0x47ce47800b00780b */ /* 0x000fe20003f06200 */
[----:B------:R-:W0:Y:S01]  /*01b0*/  LDCU.64 UR6, c[0x0][0x358] ;  /* 0x00006b00ff0677ac */ /* 0x000e220008000a00 */
[----:B------:R-:W-:Y:S03]  /*01c0*/  BSSY.RECONVERGENT B0, `(.L_x_2) ;  /* 0x0000040000007945 */ /* 0x000fe60003800200 */
[----:B------:R-:W1:Y:S02]  /*01d0*/  F2I.NTZ R0, R0 ;  /* 0x0000000000007305 */ /* 0x000e640000203100 */
[----:B-1----:R-:W-:Y:S01]  /*01e0*/  I2FP.F32.S32 R2, R0 ;  /* 0x0000000000027245 */ /* 0x002fe20000201400 */
[----:B------:R-:W-:-:S04]  /*01f0*/  IMAD.MOV.U32 R10, RZ, RZ, R0 ;  /* 0x000000ffff0a7224 */ /* 0x000fc800078e0000 */
[----:B------:R-:W-:-:S04]  /*0200*/  FFMA R3, R2, -1.5707962512969970703, R11 ;  /* 0xbfc90fda02037823 */ /* 0x000fc8000000000b */
[----:B------:R-:W-:-:S04]  /*0210*/  FFMA R3, R2, -7.5497894158615963534e-08, R3 ;  /* 0xb3a2216802037823 */ /* 0x000fc80000000003 */
[----:B------:R-:W-:-:S04]  /*0220*/  FFMA R5, R2, -5.3903029534742383927e-15, R3 ;  /* 0xa7c234c502057823 */ /* 0x000fc80000000003 */
[----:B------:R-:W-:Y:S01]  /*0230*/  IMAD.MOV.U32 R2, RZ, RZ, R5 ;  /* 0x000000ffff027224 */ /* 0x000fe200078e0005 */
[----:B0-----:R-:W-:Y:S06]  /*0240*/  @!P0 BRA `(.L_x_3) ;  /* 0x0000000000dc8947 */ /* 0x001fec0003800000 */
[----:B------:R-:W-:-:S13]  /*0250*/  FSETP.NEU.AND P0, PT, |R11|, +INF , PT ;  /* 0x7f8000000b00780b */ /* 0x000fda0003f0d200 */
[----:B------:R-:W-:Y:S01]  /*0260*/  @!P0 FMUL R2, RZ, R11 ;  /* 0x0000000bff028220 */ /* 0x000fe20000400000 */
[----:B------:R-:W-:Y:S01]  /*0270*/  @!P0 IMAD.MOV.U32 R0, RZ, RZ, RZ ;  /* 0x000000ffff008224 */ /* 0x000fe200078e00ff */
[----:B------:R-:W-:Y:S06]  /*0280*/  @!P0 BRA `(.L_x_3) ;  /* 0x0000000000cc8947 */ /* 0x000fec0003800000 */
[----:B------:R-:W-:Y:S01]  /*0290*/  IMAD.SHL.U32 R2, R11, 0x100, RZ ;  /* 0x000001000b027824 */ /* 0x000fe200078e00ff */
[----:B------:R-:W0:Y:S01]  /*02a0*/  LDCU.64 UR8, c[0x4][URZ] ;  /* 0x01000000ff0877ac */ /* 0x000e220008000a00 */
[----:B------:R-:W-:Y:S02]  /*02b0*/  IMAD.MOV.U32 R6, RZ, RZ, RZ ;  /* 0x000000ffff067224 */ /* 0x000fe400078e00ff */
[----:B------:R-:W-:Y:S01]  /*02c0*/  IMAD.MOV.U32 R0, RZ, RZ, R1 ;  /* 0x000000ffff007224 */ /* 0x000fe200078e0001 */
[----:B------:R-:W-:Y:S01]  /*02d0*/  LOP3.LUT R15, R2, 0x80000000, RZ, 0xfc, !PT ;  /* 0x80000000020f7812 */ /* 0x000fe200078efcff */
[----:B------:R-:W-:Y:S01]  /*02e0*/  UMOV UR5, URZ ;  /* 0x000000ff00057c82 */ /* 0x000fe20008000000 */
[----:B------:R-:W-:-:S05]  /*02f0*/  UMOV UR4, URZ ;  /* 0x000000ff00047c82 */ /* 0x000fca0008000000 */
.L_x_4:
[----:B0-----:R-:W-:Y:S02]  /*0300*/  IMAD.U32 R8, RZ, RZ, UR8 ;  /* 0x00000008ff087e24 */ /* 0x001fe4000f8e00ff */
[----:B------:R-:W-:-:S05]  /*0310*/  IMAD.U32 R9, RZ, RZ, UR9 ;  /* 0x00000009ff097e24 */ /* 0x000fca000f8e00ff */
[----:B------:R-:W2:Y:S01]  /*0320*/  LDG.E.CONSTANT R2, desc[UR6][R8.64] ;  /* 0x0000000608027981 */ /* 0x000ea2000c1e9900 */
[----:B------:R-:W-:Y:S02]  /*0330*/  UIADD3 UR8, UP0, UPT, UR8, 0x4, URZ ;  /* 0x0000000408087890 */ /* 0x000fe4000ff1e0ff */
[----:B------:R-:W-:Y:S02]  /*0340*/  UIADD3 UR4, UPT, UPT, UR4, 0x1, URZ ;  /* 0x0000000104047890 */ /* 0x000fe4000fffe0ff */
[----:B------:R-:W-:Y:S02]  /*0350*/  UIADD3.X UR9, UPT, UPT, URZ, UR9, URZ, UP0, !UPT ;  /* 0x00000009ff097290 */ /* 0x000fe400087fe4ff */
[----:B------:R-:W-:Y:S01]  /*0360*/  UISETP.NE.AND UP0, UPT, UR4, 0x6, UPT ;  /* 0x000000060400788c */ /* 0x000fe2000bf05270 */
[----:B--2---:R-:W-:-:S03]  /*0370*/  IMAD.WIDE.U32 R2, R2, R15, RZ ;  /* 0x0000000f02027225 */ /* 0x004fc600078e00ff */
[----:B------:R-:W-:-:S04]  /*0380*/  IADD3 R13, P0, PT, R2, R6, RZ ;  /* 0x00000006020d7210 */ /* 0x000fc80007f1e0ff */
[----:B------:R-:W-:Y:S01]  /*0390*/  IADD3.X R6, PT, PT, R3, UR5, RZ, P0, !PT ;  /* 0x0000000503067c10 */ /* 0x000fe200087fe4ff */
[----:B------:R0:W-:Y:S02]  /*03a0*/  STL [R0], R13 ;  /* 0x0000000d00007387 */ /* 0x0001e40000100800 */
[----:B0-----:R-:W-:Y:S01]  /*03b0*/  VIADD R0, R0, 0x4 ;  /* 0x0000000400007836 */ /* 0x001fe20000000000 */
[----:B------:R-:W-:Y:S06]  /*03c0*/  BRA.U UP0, `(.L_x_4) ;  /* 0xfffffffd00cc7547 */ /* 0x000fec000b83ffff */
[----:B------:R-:W-:Y:S01]  /*03d0*/  SHF.R.U32.HI R4, RZ, 0x17, R11 ;  /* 0x00000017ff047819 */ /* 0x000fe2000001160b */
[----:B------:R0:W-:Y:S03]  /*03e0*/  STL [R1+0x18], R6 ;  /* 0x0000180601007387 */ /* 0x0001e60000100800 */
[C---:B------:R-:W-:Y:S02]  /*03f0*/  LOP3.LUT R0, R4.reuse, 0xe0, RZ, 0xc0, !PT ;  /* 0x000000e004007812 */ /* 0x040fe400078ec0ff */
[----:B------:R-:W-:-:S03]  /*0400*/  LOP3.LUT P0, RZ, R4, 0x1f, RZ, 0xc0, !PT ;  /* 0x0000001f04ff7812 */ /* 0x000fc6000780c0ff */
[----:B------:R-:W-:-:S05]  /*0410*/  VIADD R0, R0, 0xffffff80 ;  /* 0xffffff8000007836 */ /* 0x000fca0000000000 */
[----:B------:R-:W-:-:S05]  /*0420*/  SHF.R.U32.HI R0, RZ, 0x5, R0 ;  /* 0x00000005ff007819 */ /* 0x000fca0000011600 */
[----:B------:R-:W-:-:S05]  /*0430*/  IMAD R12, R0, -0x4, R1 ;  /* 0xfffffffc000c7824 */ /* 0x000fca00078e0201 */
[----:B------:R-:W2:Y:S04]  /*0440*/  LDL R0, [R12+0x18] ;  /* 0x000018000c007983 */ /* 0x000ea80000100800 */
[----:B------:R-:W2:Y:S04]  /*0450*/  LDL R3, [R12+0x14] ;  /* 0x000014000c037983 */ /* 0x000ea80000100800 */
[----:B------:R-:W3:Y:S01]  /*0460*/  @P0 LDL R2, [R12+0x10] ;  /* 0x000010000c020983 */ /* 0x000ee20000100800 */
[----:B------:R-:W-:Y:S01]  /*0470*/  LOP3.LUT R4, R4, 0x1f, RZ, 0xc0, !PT ;  /* 0x0000001f04047812 */ /* 0x000fe200078ec0ff */
[----:B------:R-:W-:Y:S01]  /*0480*/  UMOV UR4, 0x54442d19 ;  /* 0x54442d1900047882 */ /* 0x000fe20000000000 */
[----:B------:R-:W-:-:S02]  /*0490*/  UMOV UR5, 0x3bf921fb ;  /* 0x3bf921fb00057882 */ /* 0x000fc40000000000 */
[-C--:B--2---:R-:W-:Y:S02]  /*04a0*/  @P0 SHF.L.W.U32.HI R0, R3, R4.reuse, R0 ;  /* 0x0000000403000219 */ /* 0x084fe40000010e00 */
[----:B---3--:R-:W-:Y:S02]  /*04b0*/  @P0 SHF.L.W.U32.HI R3, R2, R4, R3 ;  /* 0x0000000402030219 */ /* 0x008fe40000010e03 */
[----:B------:R-:W-:Y:S02]  /*04c0*/  ISETP.GE.AND P0, PT, R11, RZ, PT ;  /* 0x000000ff0b00720c */ /* 0x000fe40003f06270 */
[C---:B------:R-:W-:Y:S01]  /*04d0*/  SHF.L.W.U32.HI R2, R3.reuse, 0x2, R0 ;  /* 0x0000000203027819 */ /* 0x040fe20000010e00 */
[----:B------:R-:W-:-:S03]  /*04e0*/  IMAD.SHL.U32 R3, R3, 0x4, RZ ;  /* 0x0000000403037824 */ /* 0x000fc600078e00ff */
[----:B------:R-:W-:-:S04]  /*04f0*/  SHF.R.S32.HI R4, RZ, 0x1f, R2 ;  /* 0x0000001fff047819 */ /* 0x000fc80000011402 */
[C---:B------:R-:W-:Y:S02]  /*0500*/  LOP3.LUT R8, R4.reuse, R3, RZ, 0x3c, !PT ;  /* 0x0000000304087212 */ /* 0x040fe400078e3cff */
[----:B------:R-:W-:Y:S02]  /*0510*/  LOP3.LUT R9, R4, R2, RZ, 0x3c, !PT ;  /* 0x0000000204097212 */ /* 0x000fe400078e3cff */
[----:B------:R-:W-:Y:S02]  /*0520*/  SHF.R.U32.HI R3, RZ, 0x1e, R0 ;  /* 0x0000001eff037819 */ /* 0x000fe40000011600 */
[C---:B------:R-:W-:Y:S02]  /*0530*/  LOP3.LUT R4, R2.reuse, R11, RZ, 0x3c, !PT ;  /* 0x0000000b02047212 */ /* 0x040fe400078e3cff */
[----:B------:R-:W1:Y:S01]  /*0540*/  I2F.F64.S64 R8, R8 ;  /* 0x0000000800087312 */ /* 0x000e620000301c00 */
[----:B------:R-:W-:Y:S02]  /*0550*/  LEA.HI R0, R2, R3, RZ, 0x1 ;  /* 0x0000000302007211 */ /* 0x000fe400078f08ff */
[----:B------:R-:W-:-:S03]  /*0560*/  ISETP.GE.AND P1, PT, R4, RZ, PT ;  /* 0x000000ff0400720c */ /* 0x000fc60003f26270 */
[----:B------:R-:W-:-:S04]  /*0570*/  IMAD.MOV R2, RZ, RZ, -R0 ;  /* 0x000000ffff027224 */ /* 0x000fc800078e0a00 */
[----:B------:R-:W-:Y:S01]  /*0580*/  @!P0 IMAD.MOV.U32 R0, RZ, RZ, R2 ;  /* 0x000000ffff008224 */ /* 0x000fe200078e0002 */
[----:B-1----:R-:W-:-:S10]  /*0590*/  DMUL R12, R8, UR4 ;  /* 0x00000004080c7c28 */ /* 0x002fd40008000000 */
[----:B------:R-:W1:Y:S02]  /*05a0*/  F2F.F32.F64 R12, R12 ;  /* 0x0000000c000c7310 */ /* 0x000e640000301000 */
[----:B01----:R-:W-:-:S07]  /*05b0*/  FSEL R2, -R12, R12, !P1 ;  /* 0x0000000c0c027208 */ /* 0x003fce0004800100 */
.L_x_3:
[----:B------:R-:W-:Y:S05]  /*05c0*/  BSYNC.RECONVERGENT B0 ;  /* 0x0000000000007941 */ /* 0x000fea0003800200 */
.L_x_2:
[----:B------:R-:W-:Y:S01]  /*05d0*/  LOP3.LUT R6, R0, 0x1, RZ, 0xc0, !PT ;  /* 0x0000000100067812 */ /* 0x000fe200078ec0ff */
[----:B------:R-:W-:Y:S02]  /*05e0*/  IMAD.MOV.U32 R12, RZ, RZ, 0x37cbac00 ;  /* 0x37cbac00ff0c7424 */ /* 0x000fe400078e00ff */
[----:B------:R-:W-:Y:S01]  /*05f0*/  FMUL R3, R2, R2 ;  /* 0x0000000202037220 */ /* 0x000fe20000400000 */
[----:B------:R-:W-:Y:S01]  /*0600*/  VIADD R0, R0, 0x1 ;  /* 0x0000000100007836 */ /* 0x000fe20000000000 */
[----:B------:R-:W-:Y:S01]  /*0610*/  ISETP.NE.U32.AND P0, PT, R6, 0x1, PT ;  /* 0x000000010600780c */ /* 0x000fe20003f05070 */
[----:B------:R-:W-:Y:S02]  /*0620*/  IMAD.MOV.U32 R6, RZ, RZ, 0x3c0885e4 ;  /* 0x3c0885e4ff067424 */ /* 0x000fe400078e00ff */
[----:B------:R-:W-:Y:S01]  /*0630*/  FFMA R4, R3, R12, -0.0013887860113754868507 ;  /* 0xbab607ed03047423 */ /* 0x000fe2000000000c */
[----:B------:R-:W-:Y:S01]  /*0640*/  IMAD.MOV.U32 R13, RZ, RZ, 0x3e2aaaa8 ;  /* 0x3e2aaaa8ff0d7424 */ /* 0x000fe200078e00ff */
[----:B------:R-:W-:Y:S01]  /*0650*/  LOP3.LUT P1, RZ, R0, 0x2, RZ, 0xc0, !PT ;  /* 0x0000000200ff7812 */ /* 0x000fe2000782c0ff */
[----:B------:R-:W-:Y:S01]  /*0660*/  BSSY.RECONVERGENT B0, `(.L_x_5) ;  /* 0x0000043000007945 */ /* 0x000fe20003800200 */
[----:B------:R-:W-:-:S02]  /*0670*/  FSEL R6, R6, 0.041666727513074874878, !P0 ;  /* 0x3d2aaabb06067808 */ /* 0x000fc40004000000 */
[----:B------:R-:W-:Y:S02]  /*0680*/  FSEL R4, R4, -0.00019574658654164522886, P0 ;  /* 0xb94d415304047808 */ /* 0x000fe40000000000 */
[----:B------:R-:W-:Y:S02]  /*0690*/  FSEL R0, R2, 1, !P0 ;  /* 0x3f80000002007808 */ /* 0x000fe40004000000 */
[----:B------:R-:W-:Y:S01]  /*06a0*/  FSEL R13, -R13, -0.4999999701976776123, !P0 ;  /* 0xbeffffff0d0d7808 */ /* 0x000fe20004000100 */
[----:B------:R-:W-:Y:S01]  /*06b0*/  FFMA R4, R3, R4, R6 ;  /* 0x0000000403047223 */ /* 0x000fe20000000006 */
[----:B------:R-:W-:Y:S01]  /*06c0*/  FSETP.GE.AND P0, PT, |R11|, 105615, PT ;  /* 0x47ce47800b00780b */ /* 0x000fe20003f06200 */
[C---:B------:R-:W-:Y:S02]  /*06d0*/  FFMA R9, R3.reuse, R0, RZ ;  /* 0x0000000003097223 */ /* 0x040fe400000000ff */
[----:B------:R-:W-:-:S04]  /*06e0*/  FFMA R4, R3, R4, R13 ;  /* 0x0000000403047223 */ /* 0x000fc8000000000d */
[----:B------:R-:W-:-:S04]  /*06f0*/  FFMA R4, R9, R4, R0 ;  /* 0x0000000409047223 */ /* 0x000fc80000000000 */
[----:B------:R-:W-:Y:S02]  /*0700*/  @P1 FADD R4, RZ, -R4 ;  /* 0x80000004ff041221 */ /* 0x000fe40000000000 */
[----:B------:R-:W-:Y:S05]  /*0710*/  @!P0 BRA `(.L_x_6) ;  /* 0x0000000000dc8947 */ /* 0x000fea0003800000 */
        /* <DEDUP_REMOVED lines=11> */
.L_x_7:
        /* <DEDUP_REMOVED lines=25> */
[----:B------:R-:W-:Y:S01]  /*0960*/  UMOV UR5, 0x3bf921fb ;  /* 0x3bf921fb00057882 */ /* 0x000fe20000000000 */
[----:B------:R-:W-:-:S02]  /*0970*/  ISETP.GE.AND P1, PT, R11, RZ, PT ;  /* 0x000000ff0b00720c */ /* 0x000fc40003f26270 */
[-C--:B--2---:R-:W-:Y:S02]  /*0980*/  @P0 SHF.L.W.U32.HI R0, R3, R5.reuse, R0 ;  /* 0x0000000503000219 */ /* 0x084fe40000010e00 */
[----:B---3--:R-:W-:-:S04]  /*0990*/  @P0 SHF.L.W.U32.HI R3, R2, R5, R3 ;  /* 0x0000000502030219 */ /* 0x008fc80000010e03 */
[C---:B------:R-:W-:Y:S01]  /*09a0*/  SHF.L.W.U32.HI R2, R3.reuse, 0x2, R0 ;  /* 0x0000000203027819 */ /* 0x040fe20000010e00 */
[----:B------:R-:W-:-:S03]  /*09b0*/  IMAD.SHL.U32 R3, R3, 0x4, RZ ;  /* 0x0000000403037824 */ /* 0x000fc600078e00ff */
[----:B------:R-:W-:Y:S02]  /*09c0*/  SHF.R.S32.HI R5, RZ, 0x1f, R2 ;  /* 0x0000001fff057819 */ /* 0x000fe40000011402 */
[----:B------:R-:W-:Y:S02]  /*09d0*/  LOP3.LUT R11, R2, R11, RZ, 0x3c, !PT ;  /* 0x0000000b020b7212 */ /* 0x000fe400078e3cff */
[C---:B------:R-:W-:Y:S02]  /*09e0*/  LOP3.LUT R8, R5.reuse, R3, RZ, 0x3c, !PT ;  /* 0x0000000305087212 */ /* 0x040fe400078e3cff */
[----:B------:R-:W-:Y:S02]  /*09f0*/  LOP3.LUT R9, R5, R2, RZ, 0x3c, !PT ;  /* 0x0000000205097212 */ /* 0x000fe400078e3cff */
[----:B------:R-:W-:Y:S02]  /*0a00*/  SHF.R.U32.HI R3, RZ, 0x1e, R0 ;  /* 0x0000001eff037819 */ /* 0x000fe40000011600 */
[----:B------:R-:W-:-:S02]  /*0a10*/  ISETP.GE.AND P0, PT, R11, RZ, PT ;  /* 0x000000ff0b00720c */ /* 0x000fc40003f06270 */
[----:B------:R-:W1:Y:S01]  /*0a20*/  I2F.F64.S64 R8, R8 ;  /* 0x0000000800087312 */ /* 0x000e620000301c00 */
[----:B------:R-:W-:-:S05]  /*0a30*/  LEA.HI R10, R2, R3, RZ, 0x1 ;  /* 0x00000003020a7211 */ /* 0x000fca00078f08ff */
[----:B------:R-:W-:-:S04]  /*0a40*/  IMAD.MOV R0, RZ, RZ, -R10 ;  /* 0x000000ffff007224 */ /* 0x000fc800078e0a0a */
[----:B------:R-:W-:Y:S01]  /*0a50*/  @!P1 IMAD.MOV.U32 R10, RZ, RZ, R0 ;  /* 0x000000ffff0a9224 */ /* 0x000fe200078e0000 */
[----:B-1----:R-:W-:-:S10]  /*0a60*/  DMUL R14, R8, UR4 ;  /* 0x00000004080e7c28 */ /* 0x002fd40008000000 */
[----:B------:R-:W1:Y:S02]  /*0a70*/  F2F.F32.F64 R14, R14 ;  /* 0x0000000e000e7310 */ /* 0x000e640000301000 */
[----:B01----:R-:W-:-:S07]  /*0a80*/  FSEL R5, -R14, R14, !P0 ;  /* 0x0000000e0e057208 */ /* 0x003fce0004000100 */
.L_x_6:
[----:B------:R-:W-:Y:S05]  /*0a90*/  BSYNC.RECONVERGENT B0 ;  /* 0x0000000000007941 */ /* 0x000fea0003800200 */
.L_x_5:
[----:B------:R-:W-:Y:S01]  /*0aa0*/  FMUL R0, R5, R5 ;  /* 0x0000000505007220 */ /* 0x000fe20000400000 */
[----:B------:R-:W-:Y:S01]  /*0ab0*/  LOP3.LUT R6, R10, 0x1, RZ, 0xc0, !PT ;  /* 0x000000010a067812 */ /* 0x000fe200078ec0ff */
[----:B------:R-:W0:Y:S01]  /*0ac0*/  LDC.64 R2, c[0x0][0x380] ;  /* 0x0000e000ff027b82 */ /* 0x000e220000000a00 */
[----:B------:R-:W-:Y:S02]  /*0ad0*/  IMAD.MOV.U32 R11, RZ, RZ, 0x3d2aaabb ;  /* 0x3d2aaabbff0b7424 */ /* 0x000fe400078e00ff */
[----:B------:R-:W-:Y:S01]  /*0ae0*/  FFMA R12, R0, R12, -0.0013887860113754868507 ;  /* 0xbab607ed000c7423 */ /* 0x000fe2000000000c */
[----:B------:R-:W-:Y:S01]  /*0af0*/  ISETP.NE.U32.AND P0, PT, R6, 0x1, PT ;  /* 0x000000010600780c */ /* 0x000fe20003f05070 */
[----:B------:R-:W-:Y:S01]  /*0b00*/  IMAD.MOV.U32 R6, RZ, RZ, 0x3effffff ;  /* 0x3effffffff067424 */ /* 0x000fe200078e00ff */
[----:B------:R-:W-:Y:S02]  /*0b10*/  LOP3.LUT P1, RZ, R10, 0x2, RZ, 0xc0, !PT ;  /* 0x000000020aff7812 */ /* 0x000fe4000782c0ff */
[----:B------:R-:W-:-:S02]  /*0b20*/  FSEL R9, R12, -0.00019574658654164522886, !P0 ;  /* 0xb94d41530c097808 */ /* 0x000fc40004000000 */
[----:B------:R-:W-:Y:S02]  /*0b30*/  FSEL R11, R11, 0.0083327032625675201416, !P0 ;  /* 0x3c0885e40b0b7808 */ /* 0x000fe40004000000 */
[----:B------:R-:W-:Y:S02]  /*0b40*/  FSEL R6, -R6, -0.16666662693023681641, !P0 ;  /* 0xbe2aaaa806067808 */ /* 0x000fe40004000100 */
[----:B------:R-:W-:Y:S01]  /*0b50*/  FSEL R5, R5, 1, P0 ;  /* 0x3f80000005057808 */ /* 0x000fe20000000000 */
[----:B------:R-:W-:-:S04]  /*0b60*/  FFMA R9, R0, R9, R11 ;  /* 0x0000000900097223 */ /* 0x000fc8000000000b */
[C---:B------:R-:W-:Y:S01]  /*0b70*/  FFMA R6, R0.reuse, R9, R6 ;  /* 0x0000000900067223 */ /* 0x040fe20000000006 */
[----:B------:R-:W-:-:S04]  /*0b80*/  FFMA R0, R0, R5, RZ ;  /* 0x0000000500007223 */ /* 0x000fc800000000ff */
[----:B------:R-:W-:Y:S01]  /*0b90*/  FFMA R5, R0, R6, R5 ;  /* 0x0000000600057223 */ /* 0x000fe20000000005 */
[----:B0-----:R-:W-:-:S04]  /*0ba0*/  IMAD.WIDE.U32 R2, R7, 0x10, R2 ;  /* 0x0000001007027825 */ /* 0x001fc800078e0002 */
[----:B------:R-:W-:Y:S01]  /*0bb0*/  @P1 FADD R5, RZ, -R5 ;  /* 0x80000005ff051221 */ /* 0x000fe20000000000 */
[----:B------:R-:W-:Y:S02]  /*0bc0*/  IMAD.MOV.U32 R7, RZ, RZ, 0x3f800000 ;  /* 0x3f800000ff077424 */ /* 0x000fe400078e00ff */
[----:B------:R-:W-:-:S05]  /*0bd0*/  IMAD.MOV.U32 R6, RZ, RZ, RZ ;  /* 0x000000ffff067224 */ /* 0x000fca00078e00ff */
[----:B------:R-:W-:Y:S01]  /*0be0*/  STG.E.128 desc[UR6][R2.64], R4 ;  /* 0x0000000402007986 */ /* 0x000fe2000c101d06 */
[----:B------:R-:W-:Y:S05]  /*0bf0*/  EXIT ;  /* 0x000000000000794d */ /* 0x000fea0003800000 */
        .weak           $__internal_0_$__cuda_sm3x_div_rn_noftz_f32_slowpath
        .type           $__internal_0_$__cuda_sm3x_div_rn_noftz_f32_slowpath,@function
        .size           $__internal_0_$__cuda_sm3x_div_rn_noftz_f32_slowpath,(.L_x_21 - $__internal_0_$__cuda_sm3x_div_rn_noftz_f32_slowpath)
$__internal_0_$__cuda_sm3x_div_rn_noftz_f32_slowpath:
[--C-:B------:R-:W-:Y:S01]  /*0c00*/  SHF.R.U32.HI R5, RZ, 0x17, R3.reuse ;  /* 0x00000017ff057819 */ /* 0x100fe20000011603 */
[----:B------:R-:W-:Y:S01]  /*0c10*/  BSSY.RECONVERGENT B1, `(.L_x_8) ;  /* 0x0000064000017945 */ /* 0x000fe20003800200 */
[--C-:B------:R-:W-:Y:S01]  /*0c20*/  SHF.R.U32.HI R4, RZ, 0x17, R0.reuse ;  /* 0x00000017ff047819 */ /* 0x100fe20000011600 */
[----:B------:R-:W-:Y:S01]  /*0c30*/  IMAD.MOV.U32 R6, RZ, RZ, R0 ;  /* 0x000000ffff067224 */ /* 0x000fe200078e0000 */
[----:B------:R-:W-:Y:S01]  /*0c40*/  LOP3.LUT R5, R5, 0xff, RZ, 0xc0, !PT ;  /* 0x000000ff05057812 */ /* 0x000fe200078ec0ff */
[----:B------:R-:W-:Y:S01]  /*0c50*/  IMAD.MOV.U32 R9, RZ, RZ, R3 ;  /* 0x000000ffff097224 */ /* 0x000fe200078e0003 */
[----:B------:R-:W-:-:S03]  /*0c60*/  LOP3.LUT R4, R4, 0xff, RZ, 0xc0, !PT ;  /* 0x000000ff04047812 */ /* 0x000fc600078ec0ff */
[----:B------:R-:W-:Y:S02]  /*0c70*/  VIADD R11, R5, 0xffffffff ;  /* 0xffffffff050b7836 */ /* 0x000fe40000000000 */
[----:B------:R-:W-:-:S03]  /*0c80*/  VIADD R10, R4, 0xffffffff ;  /* 0xffffffff040a7836 */ /* 0x000fc60000000000 */
[----:B------:R-:W-:-:S04]  /*0c90*/  ISETP.GT.U32.AND P0, PT, R11, 0xfd, PT ;  /* 0x000000fd0b00780c */ /* 0x000fc80003f04070 */
[----:B------:R-:W-:-:S13]  /*0ca0*/  ISETP.GT.U32.OR P0, PT, R10, 0xfd, P0 ;  /* 0x000000fd0a00780c */ /* 0x000fda0000704470 */
[----:B------:R-:W-:Y:S01]  /*0cb0*/  @!P0 IMAD.MOV.U32 R8, RZ, RZ, RZ ;  /* 0x000000ffff088224 */ /* 0x000fe200078e00ff */
[----:B------:R-:W-:Y:S06]  /*0cc0*/  @!P0 BRA `(.L_x_9) ;  /* 0x00000000005c8947 */ /* 0x000fec0003800000 */
[----:B------:R-:W-:Y:S02]  /*0cd0*/  FSETP.GTU.FTZ.AND P0, PT, |R0|, +INF , PT ;  /* 0x7f8000000000780b */ /* 0x000fe40003f1c200 */
[----:B------:R-:W-:-:S04]  /*0ce0*/  FSETP.GTU.FTZ.AND P1, PT, |R3|, +INF , PT ;  /* 0x7f8000000300780b */ /* 0x000fc80003f3c200 */
[----:B------:R-:W-:-:S13]  /*0cf0*/  PLOP3.LUT P0, PT, P0, P1, PT, 0xf8, 0x8f ;  /* 0x00000000008f781c */ /* 0x000fda0000703f70 */
[----:B------:R-:W-:Y:S05]  /*0d00*/  @P0 BRA `(.L_x_10) ;  /* 0x00000004004c0947 */ /* 0x000fea0003800000 */
[----:B------:R-:W-:-:S13]  /*0d10*/  LOP3.LUT P0, RZ, R9, 0x7fffffff, R6, 0xc8, !PT ;  /* 0x7fffffff09ff7812 */ /* 0x000fda000780c806 */
[----:B------:R-:W-:Y:S05]  /*0d20*/  @!P0 BRA `(.L_x_11) ;  /* 0x00000004003c8947 */ /* 0x000fea0003800000 */
[C---:B------:R-:W-:Y:S02]  /*0d30*/  FSETP.NEU.FTZ.AND P2, PT, |R0|.reuse, +INF , PT ;  /* 0x7f8000000000780b */ /* 0x040fe40003f5d200 */
[----:B------:R-:W-:Y:S02]  /*0d40*/  FSETP.NEU.FTZ.AND P1, PT, |R3|, +INF , PT ;  /* 0x7f8000000300780b */ /* 0x000fe40003f3d200 */
[----:B------:R-:W-:-:S11]  /*0d50*/  FSETP.NEU.FTZ.AND P0, PT, |R0|, +INF , PT ;  /* 0x7f8000000000780b */ /* 0x000fd60003f1d200 */
[----:B------:R-:W-:Y:S05]  /*0d60*/  @!P1 BRA !P2, `(.L_x_11) ;  /* 0x00000004002c9947 */ /* 0x000fea0005000000 */
[----:B------:R-:W-:-:S04]  /*0d70*/  LOP3.LUT P2, RZ, R6, 0x7fffffff, RZ, 0xc0, !PT ;  /* 0x7fffffff06ff7812 */ /* 0x000fc8000784c0ff */
[----:B------:R-:W-:-:S13]  /*0d80*/  PLOP3.LUT P1, PT, P1, P2, PT, 0x2f, 0xf2 ;  /* 0x0000000000f2781c */ /* 0x000fda0000f24577 */
[----:B------:R-:W-:Y:S05]  /*0d90*/  @P1 BRA `(.L_x_12) ;  /* 0x0000000400181947 */ /* 0x000fea0003800000 */
[----:B------:R-:W-:-:S04]  /*0da0*/  LOP3.LUT P1, RZ, R9, 0x7fffffff, RZ, 0xc0, !PT ;  /* 0x7fffffff09ff7812 */ /* 0x000fc8000782c0ff */
[----:B------:R-:W-:-:S13]  /*0db0*/  PLOP3.LUT P0, PT, P0, P1, PT, 0x2f, 0xf2 ;  /* 0x0000000000f2781c */ /* 0x000fda0000702577 */
[----:B------:R-:W-:Y:S05]  /*0dc0*/  @P0 BRA `(.L_x_13) ;  /* 0x0000000400000947 */ /* 0x000fea0003800000 */
[----:B------:R-:W-:Y:S02]  /*0dd0*/  ISETP.GE.AND P0, PT, R10, RZ, PT ;  /* 0x000000ff0a00720c */ /* 0x000fe40003f06270 */
[----:B------:R-:W-:-:S11]  /*0de0*/  ISETP.GE.AND P1, PT, R11, RZ, PT ;  /* 0x000000ff0b00720c */ /* 0x000fd60003f26270 */
[----:B------:R-:W-:Y:S02]  /*0df0*/  @P0 IMAD.MOV.U32 R8, RZ, RZ, RZ ;  /* 0x000000ffff080224 */ /* 0x000fe400078e00ff */
[----:B------:R-:W-:Y:S01]  /*0e00*/  @!P0 FFMA R6, R0, 1.84467440737095516160e+19, RZ ;  /* 0x5f80000000068823 */ /* 0x000fe200000000ff */
[----:B------:R-:W-:Y:S02]  /*0e10*/  @!P0 IMAD.MOV.U32 R8, RZ, RZ, -0x40 ;  /* 0xffffffc0ff088424 */ /* 0x000fe400078e00ff */
[----:B------:R-:W-:Y:S02]  /*0e20*/  @!P1 FFMA R9, R3, 1.84467440737095516160e+19, RZ ;  /* 0x5f80000003099823 */ /* 0x000fe400000000ff */
[----:B------:R-:W-:-:S07]  /*0e30*/  @!P1 VIADD R8, R8, 0x40 ;  /* 0x0000004008089836 */ /* 0x000fce0000000000 */
.L_x_9:
[----:B------:R-:W-:Y:S01]  /*0e40*/  LEA R0, R5, 0xc0800000, 0x17 ;  /* 0xc080000005007811 */ /* 0x000fe200078eb8ff */
[----:B------:R-:W-:Y:S01]  /*0e50*/  VIADD R4, R4, 0xffffff81 ;  /* 0xffffff8104047836 */ /* 0x000fe20000000000 */
[----:B------:R-:W-:Y:S03]  /*0e60*/  BSSY.RECONVERGENT B2, `(.L_x_14) ;  /* 0x0000035000027945 */ /* 0x000fe60003800200 */
[----:B------:R-:W-:Y:S01]  /*0e70*/  IMAD.IADD R9, R9, 0x1, -R0 ;  /* 0x0000000109097824 */ /* 0x000fe200078e0a00 */
[C---:B------:R-:W-:Y:S01]  /*0e80*/  IADD3 R5, PT, PT, R4.reuse, 0x7f, -R5 ;  /* 0x0000007f04057810 */ /* 0x040fe20007ffe805 */
[----:B------:R-:W-:Y:S02]  /*0e90*/  IMAD R0, R4, -0x800000, R6 ;  /* 0xff80000004007824 */ /* 0x000fe400078e0206 */
[----:B------:R-:W0:Y:S01]  /*0ea0*/  MUFU.RCP R3, R9 ;  /* 0x0000000900037308 */ /* 0x000e220000001000 */
[----:B------:R-:W-:Y:S01]  /*0eb0*/  FADD.FTZ R11, -R9, -RZ ;  /* 0x800000ff090b7221 */ /* 0x000fe20000010100 */
[----:B------:R-:W-:-:S03]  /*0ec0*/  IMAD.IADD R5, R5, 0x1, R8 ;  /* 0x0000000105057824 */ /* 0x000fc600078e0208 */
[----:B0-----:R-:W-:-:S04]  /*0ed0*/  FFMA R10, R3, R11, 1 ;  /* 0x3f800000030a7423 */ /* 0x001fc8000000000b */
[----:B------:R-:W-:-:S04]  /*0ee0*/  FFMA R10, R3, R10, R3 ;  /* 0x0000000a030a7223 */ /* 0x000fc80000000003 */
[----:B------:R-:W-:-:S04]  /*0ef0*/  FFMA R3, R0, R10, RZ ;  /* 0x0000000a00037223 */ /* 0x000fc800000000ff */
[----:B------:R-:W-:-:S04]  /*0f00*/  FFMA R6, R11, R3, R0 ;  /* 0x000000030b067223 */ /* 0x000fc80000000000 */
[----:B------:R-:W-:-:S04]  /*0f10*/  FFMA R13, R10, R6, R3 ;  /* 0x000000060a0d7223 */ /* 0x000fc80000000003 */
[----:B------:R-:W-:-:S04]  /*0f20*/  FFMA R6, R11, R13, R0 ;  /* 0x0000000d0b067223 */ /* 0x000fc80000000000 */
[----:B------:R-:W-:-:S05]  /*0f30*/  FFMA R0, R10, R6, R13 ;  /* 0x000000060a007223 */ /* 0x000fca000000000d */
[----:B------:R-:W-:-:S04]  /*0f40*/  SHF.R.U32.HI R3, RZ, 0x17, R0 ;  /* 0x00000017ff037819 */ /* 0x000fc80000011600 */
[----:B------:R-:W-:-:S05]  /*0f50*/  LOP3.LUT R3, R3, 0xff, RZ, 0xc0, !PT ;  /* 0x000000ff03037812 */ /* 0x000fca00078ec0ff */
[----:B------:R-:W-:-:S04]  /*0f60*/  IMAD.IADD R8, R3, 0x1, R5 ;  /* 0x0000000103087824 */ /* 0x000fc800078e0205 */
[----:B------:R-:W-:-:S05]  /*0f70*/  VIADD R3, R8, 0xffffffff ;  /* 0xffffffff08037836 */ /* 0x000fca0000000000 */
[----:B------:R-:W-:-:S13]  /*0f80*/  ISETP.GE.U32.AND P0, PT, R3, 0xfe, PT ;  /* 0x000000fe0300780c */ /* 0x000fda0003f06070 */
[----:B------:R-:W-:Y:S05]  /*0f90*/  @!P0 BRA `(.L_x_15) ;  /* 0x0000000000808947 */ /* 0x000fea0003800000 */
[----:B------:R-:W-:-:S13]  /*0fa0*/  ISETP.GT.AND P0, PT, R8, 0xfe, PT ;  /* 0x000000fe0800780c */ /* 0x000fda0003f04270 */
[----:B------:R-:W-:Y:S05]  /*0fb0*/  @P0 BRA `(.L_x_16) ;  /* 0x00000000006c0947 */ /* 0x000fea0003800000 */
[----:B------:R-:W-:-:S13]  /*0fc0*/  ISETP.GE.AND P0, PT, R8, 0x1, PT ;  /* 0x000000010800780c */ /* 0x000fda0003f06270 */
[----:B------:R-:W-:Y:S05]  /*0fd0*/  @P0 BRA `(.L_x_17) ;  /* 0x0000000000740947 */ /* 0x000fea0003800000 */
[----:B------:R-:W-:Y:S02]  /*0fe0*/  ISETP.GE.AND P0, PT, R8, -0x18, PT ;  /* 0xffffffe80800780c */ /* 0x000fe40003f06270 */
[----:B------:R-:W-:-:S11]  /*0ff0*/  LOP3.LUT R0, R0, 0x80000000, RZ, 0xc0, !PT ;  /* 0x8000000000007812 */ /* 0x000fd600078ec0ff */
[----:B------:R-:W-:Y:S05]  /*1000*/  @!P0 BRA `(.L_x_17) ;  /* 0x0000000000688947 */ /* 0x000fea0003800000 */
[CCC-:B------:R-:W-:Y:S01]  /*1010*/  FFMA.RZ R3, R10.reuse, R6.reuse, R13.reuse ;  /* 0x000000060a037223 */ /* 0x1c0fe2000000c00d */
[-CC-:B------:R-:W-:Y:S01]  /*1020*/  FFMA.RM R4, R10, R6.reuse, R13.reuse ;  /* 0x000000060a047223 */ /* 0x180fe2000000400d */
[C---:B------:R-:W-:Y:S02]  /*1030*/  ISETP.NE.AND P2, PT, R8.reuse, RZ, PT ;  /* 0x000000ff0800720c */ /* 0x040fe40003f45270 */
[----:B------:R-:W-:Y:S02]  /*1040*/  ISETP.NE.AND P1, PT, R8, RZ, PT ;  /* 0x000000ff0800720c */ /* 0x000fe40003f25270 */
[----:B------:R-:W-:Y:S01]  /*1050*/  LOP3.LUT R5, R3, 0x7fffff, RZ, 0xc0, !PT ;  /* 0x007fffff03057812 */ /* 0x000fe200078ec0ff */
[----:B------:R-:W-:Y:S01]  /*1060*/  FFMA.RP R3, R10, R6, R13 ;  /* 0x000000060a037223 */ /* 0x000fe2000000800d */
[----:B------:R-:W-:Y:S02]  /*1070*/  VIADD R6, R8, 0x20 ;  /* 0x0000002008067836 */ /* 0x000fe40000000000 */
[----:B------:R-:W-:Y:S01]  /*1080*/  LOP3.LUT R5, R5, 0x800000, RZ, 0xfc, !PT ;  /* 0x0080000005057812 */ /* 0x000fe200078efcff */
[----:B------:R-:W-:Y:S01]  /*1090*/  IMAD.MOV R8, RZ, RZ, -R8 ;  /* 0x000000ffff087224 */ /* 0x000fe200078e0a08 */
[----:B------:R-:W-:-:S02]  /*10a0*/  FSETP.NEU.FTZ.AND P0, PT, R3, R4, PT ;  /* 0x000000040300720b */ /* 0x000fc40003f1d000 */
[----:B------:R-:W-:Y:S02]  /*10b0*/  SHF.L.U32 R6, R5, R6, RZ ;  /* 0x0000000605067219 */ /* 0x000fe400000006ff */
[----:B------:R-:W-:Y:S02]  /*10c0*/  SEL R4, R8, RZ, P2 ;  /* 0x000000ff08047207 */ /* 0x000fe40001000000 */
[----:B------:R-:W-:Y:S02]  /*10d0*/  ISETP.NE.AND P1, PT, R6, RZ, P1 ;  /* 0x000000ff0600720c */ /* 0x000fe40000f25270 */
[----:B------:R-:W-:Y:S02]  /*10e0*/  SHF.R.U32.HI R4, RZ, R4, R5 ;  /* 0x00000004ff047219 */ /* 0x000fe40000011605 */
[----:B------:R-:W-:Y:S02]  /*10f0*/  PLOP3.LUT P0, PT, P0, P1, PT, 0xf8, 0x8f ;  /* 0x00000000008f781c */ /* 0x000fe40000703f70 */
[----:B------:R-:W-:-:S02]  /*1100*/  SHF.R.U32.HI R6, RZ, 0x1, R4 ;  /* 0x00000001ff067819 */ /* 0x000fc40000011604 */
[----:B------:R-:W-:-:S04]  /*1110*/  SEL R3, RZ, 0x1, !P0 ;  /* 0x00000001ff037807 */ /* 0x000fc80004000000 */
[----:B------:R-:W-:-:S04]  /*1120*/  LOP3.LUT R3, R3, 0x1, R6, 0xf8, !PT ;  /* 0x0000000103037812 */ /* 0x000fc800078ef806 */
[----:B------:R-:W-:-:S05]  /*1130*/  LOP3.LUT R3, R3, R4, RZ, 0xc0, !PT ;  /* 0x0000000403037212 */ /* 0x000fca00078ec0ff */
[----:B------:R-:W-:-:S05]  /*1140*/  IMAD.IADD R3, R6, 0x1, R3 ;  /* 0x0000000106037824 */ /* 0x000fca00078e0203 */
[----:B------:R-:W-:Y:S01]  /*1150*/  LOP3.LUT R0, R3, R0, RZ, 0xfc, !PT ;  /* 0x0000000003007212 */ /* 0x000fe200078efcff */
[----:B------:R-:W-:Y:S06]  /*1160*/  BRA `(.L_x_17) ;  /* 0x0000000000107947 */ /* 0x000fec0003800000 */
.L_x_16:
[----:B------:R-:W-:-:S04]  /*1170*/  LOP3.LUT R0, R0, 0x80000000, RZ, 0xc0, !PT ;  /* 0x8000000000007812 */ /* 0x000fc800078ec0ff */
[----:B------:R-:W-:Y:S01]  /*1180*/  LOP3.LUT R0, R0, 0x7f800000, RZ, 0xfc, !PT ;  /* 0x7f80000000007812 */ /* 0x000fe200078efcff */
[----:B------:R-:W-:Y:S06]  /*1190*/  BRA `(.L_x_17) ;  /* 0x0000000000047947 */ /* 0x000fec0003800000 */
.L_x_15:
[----:B------:R-:W-:-:S07]  /*11a0*/  IMAD R0, R5, 0x800000, R0 ;  /* 0x0080000005007824 */ /* 0x000fce00078e0200 */
.L_x_17:
[----:B------:R-:W-:Y:S05]  /*11b0*/  BSYNC.RECONVERGENT B2 ;  /* 0x0000000000027941 */ /* 0x000fea0003800200 */
.L_x_14:
[----:B------:R-:W-:Y:S05]  /*11c0*/  BRA `(.L_x_18) ;  /* 0x0000000000207947 */ /* 0x000fea0003800000 */
.L_x_13:
[----:B------:R-:W-:-:S04]  /*11d0*/  LOP3.LUT R0, R9, 0x80000000, R6, 0x48, !PT ;  /* 0x8000000009007812 */ /* 0x000fc800078e4806 */
[----:B------:R-:W-:Y:S01]  /*11e0*/  LOP3.LUT R0, R0, 0x7f800000, RZ, 0xfc, !PT ;  /* 0x7f80000000007812 */ /* 0x000fe200078efcff */
[----:B------:R-:W-:Y:S06]  /*11f0*/  BRA `(.L_x_18) ;  /* 0x0000000000147947 */ /* 0x000fec0003800000 */
.L_x_12:
[----:B------:R-:W-:Y:S01]  /*1200*/  LOP3.LUT R0, R9, 0x80000000, R6, 0x48, !PT ;  /* 0x8000000009007812 */ /* 0x000fe200078e4806 */
[----:B------:R-:W-:Y:S06]  /*1210*/  BRA `(.L_x_18) ;  /* 0x00000000000c7947 */ /* 0x000fec0003800000 */
.L_x_11:
[----:B------:R-:W0:Y:S01]  /*1220*/  MUFU.RSQ R0, -QNAN ;  /* 0xffc0000000007908 */ /* 0x000e220000001400 */
[----:B------:R-:W-:Y:S05]  /*1230*/  BRA `(.L_x_18) ;  /* 0x0000000000047947 */ /* 0x000fea0003800000 */
.L_x_10:
[----:B------:R-:W-:-:S07]  /*1240*/  FADD.FTZ R0, R0, R3 ;  /* 0x0000000300007221 */ /* 0x000fce0000010000 */
.L_x_18:
[----:B------:R-:W-:Y:S05]  /*1250*/  BSYNC.RECONVERGENT B1 ;  /* 0x0000000000017941 */ /* 0x000fea0003800200 */
.L_x_8:
[----:B------:R-:W-:-:S04]  /*1260*/  IMAD.MOV.U32 R3, RZ, RZ, 0x0 ;  /* 0x00000000ff037424 */ /* 0x000fc800078e00ff */
[----:B0-----:R-:W-:Y:S05]  /*1270*/  RET.REL.NODEC R2 `(_Z17writeVertexBufferP6float4if) ;  /* 0xffffffec02607950 */ /* 0x001fea0003c3ffff */
.L_x_19:
[----:B------:R-:W-:-:S00]  /*1280*/  BRA `(.L_x_19) ;  /* 0xfffffffc00fc7947 */ /* 0x000fc0000383ffff */
[----:B------:R-:W-:-:S00]  /*1290*/  NOP ;  /* 0x0000000000007918 */ /* 0x000fc00000000000 */
        /* <DEDUP_REMOVED lines=14> */
.L_x_21:


//--------------------- .text._Z8writeTexyiif     --------------------------
	.section	.text._Z8writeTexyiif,"ax",@progbits
	.align	128
        .global         _Z8writeTexyiif
        .type           _Z8writeTexyiif,@function
        .size           _Z8writeTexyiif,(.L_x_23 - _Z8writeTexyiif)
        .other          _Z8writeTexyiif,@"STO_CUDA_ENTRY STV_DEFAULT"
_Z8writeTexyiif:
.text._Z8writeTexyiif:
[----:B------:R-:W-:Y:S01]  /*0000*/  LDC R1, c[0x0][0x37c] ;  /* 0x0000df00ff017b82 */ /* 0x000fe20000000800 */
[----:B------:R-:W0:Y:S07]  /*0010*/  S2R R2, SR_TID.Y ;  /* 0x0000000000027919 */ /* 0x000e2e0000002200 */
[----:B------:R-:W1:Y:S01]  /*0020*/  LDC R0, c[0x0][0x360] ;  /* 0x0000d800ff007b82 */ /* 0x000e620000000800 */
[----:B------:R-:W2:Y:S01]  /*0030*/  LDCU.64 UR6, c[0x0][0x388] ;  /* 0x00007100ff0677ac */ /* 0x000ea20008000a00 */
[----:B------:R-:W1:Y:S06]  /*0040*/  S2R R3, SR_TID.X ;  /* 0x0000000000037919 */ /* 0x000e6c0000002100 */
[----:B------:R-:W0:Y:S08]  /*0050*/  S2UR UR5, SR_CTAID.Y ;  /* 0x00000000000579c3 */ /* 0x000e300000002600 */
[----:B------:R-:W0:Y:S08]  /*0060*/  LDC R5, c[0x0][0x364] ;  /* 0x0000d900ff057b82 */ /* 0x000e300000000800 */
[----:B------:R-:W1:Y:S01]  /*0070*/  S2UR UR4, SR_CTAID.X ;  /* 0x00000000000479c3 */ /* 0x000e620000002500 */
[----:B0-----:R-:W-:-:S05]  /*0080*/  IMAD R5, R5, UR5, R2 ;  /* 0x0000000505057c24 */ /* 0x001fca000f8e0202 */
[----:B--2---:R-:W-:Y:S01]  /*0090*/  ISETP.GE.U32.AND P0, PT, R5, UR7, PT ;  /* 0x0000000705007c0c */ /* 0x004fe2000bf06070 */
[----:B-1----:R-:W-:-:S05]  /*00a0*/  IMAD R0, R0, UR4, R3 ;  /* 0x0000000400007c24 */ /* 0x002fca000f8e0203 */
[----:B------:R-:W-:-:S13]  /*00b0*/  ISETP.GE.U32.OR P0, PT, R0, UR6, P0 ;  /* 0x0000000600007c0c */ /* 0x000fda0008706470 */
[----:B------:R-:W-:Y:S05]  /*00c0*/  @P0 EXIT ;  /* 0x000000000000094d */ /* 0x000fea0003800000 */
[----:B------:R-:W0:Y:S01]  /*00d0*/  LDC R2, c[0x0][0x390] ;  /* 0x0000e400ff027b82 */ /* 0x000e220000000800 */
[----:B------:R-:W-:Y:S01]  /*00e0*/  IMAD.MOV.U32 R3, RZ, RZ, 0x42c80000 ;  /* 0x42c80000ff037424 */ /* 0x000fe200078e00ff */
[----:B------:R-:W1:Y:S01]  /*00f0*/  LDCU UR4, c[0x0][0x380] ;  /* 0x00007000ff0477ac */ /* 0x000e620008000800 */
[----:B------:R-:W-:Y:S02]  /*0100*/  IMAD.MOV.U32 R6, RZ, RZ, 0xff ;  /* 0x000000ffff067424 */ /* 0x000fe400078e00ff */
[----:B------:R-:W-:Y:S02]  /*0110*/  IMAD.SHL.U32 R4, R0, 0x4, RZ ;  /* 0x0000000400047824 */ /* 0x000fe400078e00ff */
[----:B0-----:R-:W-:-:S06]  /*0120*/  FFMA R2, R2, R3, 128 ;  /* 0x4300000002027423 */ /* 0x001fcc0000000003 */
[----:B------:R-:W0:Y:S02]  /*0130*/  F2I.U32.TRUNC.NTZ R2, R2 ;  /* 0x0000000200027305 */ /* 0x000e24000020f000 */
[----:B0-----:R-:W-:-:S04]  /*0140*/  LOP3.LUT R3, R2, 0xff, RZ, 0xc0, !PT ;  /* 0x000000ff02037812 */ /* 0x001fc800078ec0ff */
[----:B------:R-:W-:-:S04]  /*0150*/  ISETP.NE.AND P0, PT, R3, 0xff, PT ;  /* 0x000000ff0300780c */ /* 0x000fc80003f05270 */
[----:B------:R-:W-:-:S04]  /*0160*/  SEL R3, R3, RZ, P0 ;  /* 0x000000ff03037207 */ /* 0x000fc80000000000 */
[----:B------:R-:W-:-:S04]  /*0170*/  PRMT R3, R3, 0x7604, RZ ;  /* 0x0000760403037816 */ /* 0x000fc800000000ff */
[----:B------:R-:W-:-:S04]  /*0180*/  PRMT R3, RZ, 0x7054, R3 ;  /* 0x00007054ff037816 */ /* 0x000fc80000000003 */
[----:B------:R-:W-:-:S04]  /*0190*/  PRMT R3, R6, 0x654, R3 ;  /* 0x0000065406037816 */ /* 0x000fc80000000003 */
[----:B-1----:R0:W-:Y:S02]  /*01a0*/  SUST.D.BA.2D.STRONG.SM.TRAP [R4], R3, UR4 ;  /* 0x70ff040304007f9d */ /* 0x0021e4000810a900 */
[----:B0-----:R-:W-:Y:S05]  /*01b0*/  EXIT ;  /* 0x000000000000794d */ /* 0x001fea0003800000 */
.L_x_20:
        /* <DEDUP_REMOVED lines=12> */
.L_x_23:


//--------------------- .nv.global.init           --------------------------
	.section	.nv.global.init,"aw",@progbits
	.align	4
.nv.global.init:
	.type		__cudart_i2opi_f,@object
	.size		__cudart_i2opi_f,(.L_0 - __cudart_i2opi_f)
__cudart_i2opi_f:
        /*0000*/ 	.byte	0x41, 0x90, 0x43, 0x3c, 0x99, 0x95, 0x62, 0xdb, 0xc0, 0xdd, 0x34, 0xf5, 0xd1, 0x57, 0x27, 0xfc
        /*0010*/ 	.byte	0x29, 0x15, 0x44, 0x4e, 0x6e, 0x83, 0xf9, 0xa2
.L_0:


//--------------------- .nv.shared.reserved.0     --------------------------
	.section	.nv.shared.reserved.0,"aw",@nobits
	.weak		__nv_reservedSMEM_offset_0_alias
	.size		__nv_reservedSMEM_offset_0_alias, 0, 64
	.other		__nv_reservedSMEM_offset_0_alias,@"STO_CUDA_RESERVED_SHARED STV_DEFAULT"
__nv_reservedSMEM_offset_0_alias:
	.zero		0
	.zero		64


//--------------------- .nv.constant0._Z17writeVertexBufferP6float4if --------------------------
	.section	.nv.constant0._Z17writeVertexBufferP6float4if,"a",@progbits
	.sectionflags	@""
	.align	4
.nv.constant0._Z17writeVertexBufferP6float4if:
	.zero		912


//--------------------- .nv.constant0._Z8writeTexyiif --------------------------
	.section	.nv.constant0._Z8writeTexyiif,"a",@progbits
	.sectionflags	@""
	.align	4
.nv.constant0._Z8writeTexyiif:
	.zero		916


//--------------------- SYMBOLS --------------------------

	.type		.nv.reservedSmem.offset0,@object
	.size		.nv.reservedSmem.offset0,0x4
